//
// Generated by NVIDIA NVVM Compiler
//
// Compiler Build ID: CL-36424714
// Cuda compilation tools, release 13.0, V13.0.88
// Based on NVVM 20.0.0
//

.version 9.0
.target sm_100
.address_size 64

	// .globl	_Z9matrixMulPiS_S_i

.visible .entry _Z9matrixMulPiS_S_i(
	.param .u64 .ptr .align 1 _Z9matrixMulPiS_S_i_param_0,
	.param .u64 .ptr .align 1 _Z9matrixMulPiS_S_i_param_1,
	.param .u64 .ptr .align 1 _Z9matrixMulPiS_S_i_param_2,
	.param .u32 _Z9matrixMulPiS_S_i_param_3
)
{
	.reg .pred 	%p<10>;
	.reg .b32 	%r<86>;
	.reg .b32 	%f<52>;
	.reg .b64 	%rd<67>;

	ld.param.u64 	%rd14, [_Z9matrixMulPiS_S_i_param_0];
	ld.param.u64 	%rd15, [_Z9matrixMulPiS_S_i_param_1];
	ld.param.u32 	%r18, [_Z9matrixMulPiS_S_i_param_3];
	cvta.to.global.u64 	%rd1, %rd15;
	cvta.to.global.u64 	%rd2, %rd14;
	mov.u32 	%r19, %ctaid.y;
	mov.u32 	%r20, %ntid.y;
	mov.u32 	%r21, %tid.y;
	mad.lo.s32 	%r1, %r19, %r20, %r21;
	mov.u32 	%r22, %ctaid.x;
	mov.u32 	%r23, %ntid.x;
	mov.u32 	%r24, %tid.x;
	mad.lo.s32 	%r2, %r22, %r23, %r24;
	max.s32 	%r25, %r1, %r2;
	setp.ge.s32 	%p1, %r25, %r18;
	@%p1 bra 	$L__BB0_13;
	mul.lo.s32 	%r3, %r18, %r1;
	and.b32  	%r4, %r18, 7;
	setp.lt.u32 	%p2, %r18, 8;
	mov.f32 	%f51, 0f00000000;
	mov.b32 	%r84, 0;
	@%p2 bra 	$L__BB0_4;
	and.b32  	%r84, %r18, 2147483640;
	neg.s32 	%r82, %r84;
	mul.wide.s32 	%rd16, %r18, 4;
	add.s64 	%rd3, %rd1, %rd16;
	shl.b32 	%r7, %r18, 3;
	mul.wide.s32 	%rd17, %r18, 8;
	add.s64 	%rd4, %rd1, %rd17;
	mul.wide.s32 	%rd18, %r18, 12;
	add.s64 	%rd5, %rd1, %rd18;
	mul.wide.s32 	%rd19, %r18, 16;
	add.s64 	%rd6, %rd1, %rd19;
	mul.wide.s32 	%rd20, %r18, 20;
	add.s64 	%rd7, %rd1, %rd20;
	mul.wide.s32 	%rd21, %r18, 24;
	add.s64 	%rd8, %rd1, %rd21;
	mul.wide.s32 	%rd22, %r18, 28;
	add.s64 	%rd9, %rd1, %rd22;
	mul.wide.u32 	%rd23, %r3, 4;
	add.s64 	%rd24, %rd23, %rd2;
	add.s64 	%rd66, %rd24, 16;
	mov.f32 	%f51, 0f00000000;
	mov.u32 	%r81, %r2;
$L__BB0_3:
	.pragma "nounroll";
	mul.wide.s32 	%rd25, %r81, 4;
	add.s64 	%rd26, %rd3, %rd25;
	add.s64 	%rd27, %rd4, %rd25;
	add.s64 	%rd28, %rd5, %rd25;
	add.s64 	%rd29, %rd6, %rd25;
	add.s64 	%rd30, %rd7, %rd25;
	add.s64 	%rd31, %rd8, %rd25;
	add.s64 	%rd32, %rd9, %rd25;
	add.s64 	%rd33, %rd1, %rd25;
	ld.global.u32 	%r27, [%rd66+-16];
	ld.global.u32 	%r28, [%rd33];
	mul.lo.s32 	%r29, %r28, %r27;
	cvt.rn.f32.s32 	%f16, %r29;
	add.f32 	%f17, %f51, %f16;
	ld.global.u32 	%r30, [%rd66+-12];
	ld.global.u32 	%r31, [%rd26];
	mul.lo.s32 	%r32, %r31, %r30;
	cvt.rn.f32.s32 	%f18, %r32;
	add.f32 	%f19, %f17, %f18;
	ld.global.u32 	%r33, [%rd66+-8];
	ld.global.u32 	%r34, [%rd27];
	mul.lo.s32 	%r35, %r34, %r33;
	cvt.rn.f32.s32 	%f20, %r35;
	add.f32 	%f21, %f19, %f20;
	ld.global.u32 	%r36, [%rd66+-4];
	ld.global.u32 	%r37, [%rd28];
	mul.lo.s32 	%r38, %r37, %r36;
	cvt.rn.f32.s32 	%f22, %r38;
	add.f32 	%f23, %f21, %f22;
	ld.global.u32 	%r39, [%rd66];
	ld.global.u32 	%r40, [%rd29];
	mul.lo.s32 	%r41, %r40, %r39;
	cvt.rn.f32.s32 	%f24, %r41;
	add.f32 	%f25, %f23, %f24;
	ld.global.u32 	%r42, [%rd66+4];
	ld.global.u32 	%r43, [%rd30];
	mul.lo.s32 	%r44, %r43, %r42;
	cvt.rn.f32.s32 	%f26, %r44;
	add.f32 	%f27, %f25, %f26;
	ld.global.u32 	%r45, [%rd66+8];
	ld.global.u32 	%r46, [%rd31];
	mul.lo.s32 	%r47, %r46, %r45;
	cvt.rn.f32.s32 	%f28, %r47;
	add.f32 	%f29, %f27, %f28;
	ld.global.u32 	%r48, [%rd66+12];
	ld.global.u32 	%r49, [%rd32];
	mul.lo.s32 	%r50, %r49, %r48;
	cvt.rn.f32.s32 	%f30, %r50;
	add.f32 	%f51, %f29, %f30;
	add.s32 	%r82, %r82, 8;
	add.s32 	%r81, %r81, %r7;
	add.s64 	%rd66, %rd66, 32;
	setp.ne.s32 	%p3, %r82, 0;
	@%p3 bra 	$L__BB0_3;
$L__BB0_4:
	setp.eq.s32 	%p4, %r4, 0;
	@%p4 bra 	$L__BB0_12;
	and.b32  	%r13, %r18, 3;
	setp.lt.u32 	%p5, %r4, 4;
	@%p5 bra 	$L__BB0_7;
	add.s32 	%r51, %r84, %r3;
	mul.wide.u32 	%rd34, %r51, 4;
	add.s64 	%rd35, %rd2, %rd34;
	ld.global.u32 	%r52, [%rd35];
	mad.lo.s32 	%r53, %r84, %r18, %r2;
	mul.wide.s32 	%rd36, %r53, 4;
	add.s64 	%rd37, %rd1, %rd36;
	ld.global.u32 	%r54, [%rd37];
	mul.lo.s32 	%r55, %r54, %r52;
	cvt.rn.f32.s32 	%f32, %r55;
	add.f32 	%f33, %f51, %f32;
	cvt.u64.u32 	%rd38, %r3;
	cvt.u64.u32 	%rd39, %r84;
	add.s64 	%rd40, %rd39, %rd38;
	shl.b64 	%rd41, %rd40, 2;
	add.s64 	%rd42, %rd2, %rd41;
	ld.global.u32 	%r56, [%rd42+4];
	mul.wide.s32 	%rd43, %r18, 4;
	add.s64 	%rd44, %rd37, %rd43;
	ld.global.u32 	%r57, [%rd44];
	mul.lo.s32 	%r58, %r57, %r56;
	cvt.rn.f32.s32 	%f34, %r58;
	add.f32 	%f35, %f33, %f34;
	ld.global.u32 	%r59, [%rd42+8];
	add.s64 	%rd45, %rd44, %rd43;
	ld.global.u32 	%r60, [%rd45];
	mul.lo.s32 	%r61, %r60, %r59;
	cvt.rn.f32.s32 	%f36, %r61;
	add.f32 	%f37, %f35, %f36;
	ld.global.u32 	%r62, [%rd42+12];
	add.s64 	%rd46, %rd45, %rd43;
	ld.global.u32 	%r63, [%rd46];
	mul.lo.s32 	%r64, %r63, %r62;
	cvt.rn.f32.s32 	%f38, %r64;
	add.f32 	%f51, %f37, %f38;
	add.s32 	%r84, %r84, 4;
$L__BB0_7:
	setp.eq.s32 	%p6, %r13, 0;
	@%p6 bra 	$L__BB0_12;
	setp.eq.s32 	%p7, %r13, 1;
	@%p7 bra 	$L__BB0_10;
	add.s32 	%r65, %r84, %r3;
	mul.wide.u32 	%rd47, %r65, 4;
	add.s64 	%rd48, %rd2, %rd47;
	ld.global.u32 	%r66, [%rd48];
	mad.lo.s32 	%r67, %r84, %r18, %r2;
	mul.wide.s32 	%rd49, %r67, 4;
	add.s64 	%rd50, %rd1, %rd49;
	ld.global.u32 	%r68, [%rd50];
	mul.lo.s32 	%r69, %r68, %r66;
	cvt.rn.f32.s32 	%f40, %r69;
	add.f32 	%f41, %f51, %f40;
	cvt.u64.u32 	%rd51, %r3;
	cvt.u64.u32 	%rd52, %r84;
	add.s64 	%rd53, %rd52, %rd51;
	shl.b64 	%rd54, %rd53, 2;
	add.s64 	%rd55, %rd2, %rd54;
	ld.global.u32 	%r70, [%rd55+4];
	mul.wide.s32 	%rd56, %r18, 4;
	add.s64 	%rd57, %rd50, %rd56;
	ld.global.u32 	%r71, [%rd57];
	mul.lo.s32 	%r72, %r71, %r70;
	cvt.rn.f32.s32 	%f42, %r72;
	add.f32 	%f51, %f41, %f42;
	add.s32 	%r84, %r84, 2;
$L__BB0_10:
	and.b32  	%r73, %r18, 1;
	setp.eq.b32 	%p8, %r73, 1;
	not.pred 	%p9, %p8;
	@%p9 bra 	$L__BB0_12;
	add.s32 	%r74, %r84, %r3;
	mul.wide.u32 	%rd58, %r74, 4;
	add.s64 	%rd59, %rd2, %rd58;
	ld.global.u32 	%r75, [%rd59];
	mad.lo.s32 	%r76, %r84, %r18, %r2;
	mul.wide.s32 	%rd60, %r76, 4;
	add.s64 	%rd61, %rd1, %rd60;
	ld.global.u32 	%r77, [%rd61];
	mul.lo.s32 	%r78, %r77, %r75;
	cvt.rn.f32.s32 	%f43, %r78;
	add.f32 	%f51, %f51, %f43;
$L__BB0_12:
	ld.param.u64 	%rd65, [_Z9matrixMulPiS_S_i_param_2];
	cvt.rzi.s32.f32 	%r79, %f51;
	add.s32 	%r80, %r3, %r2;
	cvta.to.global.u64 	%rd62, %rd65;
	mul.wide.s32 	%rd63, %r80, 4;
	add.s64 	%rd64, %rd62, %rd63;
	st.global.u32 	[%rd64], %r79;
$L__BB0_13:
	ret;

}


// ===== COMPILED SASS (sm_100) =====

	.target	sm_100

	.elftype	@"ET_EXEC"


//--------------------- .note.nv.tkinfo           --------------------------
	.section	.note.nv.tkinfo,"",@"SHT_NOTE"
	.sectionflags	@"SHF_NOTE_NV_TKINFO"
	.tkinfo
        /*0018*/ 	.word	0x00000002
        /*0030*/ 	.string	""
        /*0030*/ 	.string	"ptxas"
        /*0030*/ 	.string	"Cuda compilation tools, release 13.0, V13.0.88"
        /*0030*/ 	.string	"Build cuda_13.0.r13.0/compiler.36424714_0"
        /*0030*/ 	.string	"-arch sm_100 -m 64 "



//--------------------- .note.nv.cuinfo           --------------------------
	.section	.note.nv.cuinfo,"",@"SHT_NOTE"
	.sectionflags	@"SHF_NOTE_NV_CUINFO"
        /*0018*/ 	.short	0x0002
        /*001a*/ 	.short	0x0064
        /*001c*/ 	.short	0x0082
	.zero		2


//--------------------- .nv.info                  --------------------------
	.section	.nv.info,"",@"SHT_CUDA_INFO"
	.align	4


	//----- nvinfo : EIATTR_REGCOUNT
	.align		4
        /*0000*/ 	.byte	0x04, 0x2f
        /*0002*/ 	.short	(.L_1 - .L_0)
	.align		4
.L_0:
        /*0004*/ 	.word	index@(_Z9matrixMulPiS_S_i)
        /*0008*/ 	.word	0x00000020


	//----- nvinfo : EIATTR_FRAME_SIZE
	.align		4
.L_1:
        /*000c*/ 	.byte	0x04, 0x11
        /*000e*/ 	.short	(.L_3 - .L_2)
	.align		4
.L_2:
        /*0010*/ 	.word	index@(_Z9matrixMulPiS_S_i)
        /*0014*/ 	.word	0x00000000


	//----- nvinfo : EIATTR_MIN_STACK_SIZE
	.align		4
.L_3:
        /*0018*/ 	.byte	0x04, 0x12
        /*001a*/ 	.short	(.L_5 - .L_4)
	.align		4
.L_4:
        /*001c*/ 	.word	index@(_Z9matrixMulPiS_S_i)
        /*0020*/ 	.word	0x00000000
.L_5:


//--------------------- .nv.compat                --------------------------
	.section	.nv.compat,"",@"SHT_CUDA_COMPAT_INFO"
	.align	4
        /*0000*/ 	.byte	0x02, 0x09, 0x00, 0x00, 0x02, 0x02, 0x01, 0x00, 0x02, 0x05, 0x05, 0x00, 0x03, 0x07, 0x01, 0x01
        /*0010*/ 	.byte	0x02, 0x03, 0x00, 0x00, 0x02, 0x06, 0x01, 0x00, 0x04, 0x0b, 0x08, 0x00, 0x09, 0x00, 0x00, 0x00
        /*0020*/ 	.byte	0x00, 0x00, 0x00, 0x00


//--------------------- .nv.info._Z9matrixMulPiS_S_i --------------------------
	.section	.nv.info._Z9matrixMulPiS_S_i,"",@"SHT_CUDA_INFO"
	.sectionflags	@""
	.align	4


	//----- nvinfo : EIATTR_CUDA_API_VERSION
	.align		4
        /*0000*/ 	.byte	0x04, 0x37
        /*0002*/ 	.short	(.L_7 - .L_6)
.L_6:
        /*0004*/ 	.word	0x00000082


	//----- nvinfo : EIATTR_KPARAM_INFO
	.align		4
.L_7:
        /*0008*/ 	.byte	0x04, 0x17
        /*000a*/ 	.short	(.L_9 - .L_8)
.L_8:
        /*000c*/ 	.word	0x00000000
        /*0010*/ 	.short	0x0003
        /*0012*/ 	.short	0x0018
        /*0014*/ 	.byte	0x00, 0xf0, 0x11, 0x00


	//----- nvinfo : EIATTR_KPARAM_INFO
	.align		4
.L_9:
        /*0018*/ 	.byte	0x04, 0x17
        /*001a*/ 	.short	(.L_11 - .L_10)
.L_10:
        /*001c*/ 	.word	0x00000000
        /*0020*/ 	.short	0x0002
        /*0022*/ 	.short	0x0010
        /*0024*/ 	.byte	0x00, 0xf5, 0x21, 0x00


	//----- nvinfo : EIATTR_KPARAM_INFO
	.align		4
.L_11:
        /*0028*/ 	.byte	0x04, 0x17
        /*002a*/ 	.short	(.L_13 - .L_12)
.L_12:
        /*002c*/ 	.word	0x00000000
        /*0030*/ 	.short	0x0001
        /*0032*/ 	.short	0x0008
        /*0034*/ 	.byte	0x00, 0xf5, 0x21, 0x00


	//----- nvinfo : EIATTR_KPARAM_INFO
	.align		4
.L_13:
        /*0038*/ 	.byte	0x04, 0x17
        /*003a*/ 	.short	(.L_15 - .L_14)
.L_14:
        /*003c*/ 	.word	0x00000000
        /*0040*/ 	.short	0x0000
        /*0042*/ 	.short	0x0000
        /*0044*/ 	.byte	0x00, 0xf5, 0x21, 0x00


	//----- nvinfo : EIATTR_SPARSE_MMA_MASK
	.align		4
.L_15:
        /*0048*/ 	.byte	0x03, 0x50
        /*004a*/ 	.short	0x0000


	//----- nvinfo : EIATTR_MAXREG_COUNT
	.align		4
        /*004c*/ 	.byte	0x03, 0x1b
        /*004e*/ 	.short	0x00ff


	//----- nvinfo : EIATTR_MERCURY_ISA_VERSION
	.align		4
        /*0050*/ 	.byte	0x03, 0x5f
        /*0052*/ 	.short	0x0101


	//----- nvinfo : EIATTR_VRC_CTA_INIT_COUNT
	.align		4
        /*0054*/ 	.byte	0x02, 0x4a
	.zero		1
	.zero		1


	//----- nvinfo : EIATTR_EXIT_INSTR_OFFSETS
	.align		4
        /*0058*/ 	.byte	0x04, 0x1c
        /*005a*/ 	.short	(.L_17 - .L_16)


	//   ....[0]....
.L_16:
        /*005c*/ 	.word	0x000000c0


	//   ....[1]....
        /*0060*/ 	.word	0x00000c50


	//----- nvinfo : EIATTR_CBANK_PARAM_SIZE
	.align		4
.L_17:
        /*0064*/ 	.byte	0x03, 0x19
        /*0066*/ 	.short	0x001c


	//----- nvinfo : EIATTR_PARAM_CBANK
	.align		4
        /*0068*/ 	.byte	0x04, 0x0a
        /*006a*/ 	.short	(.L_19 - .L_18)
	.align		4
.L_18:
        /*006c*/ 	.word	index@(.nv.constant0._Z9matrixMulPiS_S_i)
        /*0070*/ 	.short	0x0380
        /*0072*/ 	.short	0x001c


	//----- nvinfo : EIATTR_SW_WAR
	.align		4
.L_19:
        /*0074*/ 	.byte	0x04, 0x36
        /*0076*/ 	.short	(.L_21 - .L_20)
.L_20:
        /*0078*/ 	.word	0x00000008
.L_21:


//--------------------- .nv.callgraph             --------------------------
	.section	.nv.callgraph,"",@"SHT_CUDA_CALLGRAPH"
	.align	4
	.sectionentsize	8
	.align		4
        /*0000*/ 	.word	0x00000000
	.align		4
        /*0004*/ 	.word	0xffffffff
	.align		4
        /*0008*/ 	.word	0x00000000
	.align		4
        /*000c*/ 	.word	0xfffffffe
	.align		4
        /*0010*/ 	.word	0x00000000
	.align		4
        /*0014*/ 	.word	0xfffffffd
	.align		4
        /*0018*/ 	.word	0x00000000
	.align		4
        /*001c*/ 	.word	0xfffffffc


//--------------------- .text._Z9matrixMulPiS_S_i --------------------------
	.section	.text._Z9matrixMulPiS_S_i,"ax",@progbits
	.align	128
        .global         _Z9matrixMulPiS_S_i
        .type           _Z9matrixMulPiS_S_i,@function
        .size           _Z9matrixMulPiS_S_i,(.L_x_6 - _Z9matrixMulPiS_S_i)
        .other          _Z9matrixMulPiS_S_i,@"STO_CUDA_ENTRY STV_DEFAULT"
_Z9matrixMulPiS_S_i:
.text._Z9matrixMulPiS_S_i:
[----:B------:R-:W-:Y:S01]  /*0000*/  LDC R1, c[0x0][0x37c] ;  /* 0x0000df00ff017b82 */ /* 0x000fe20000000800 */
[----:B------:R-:W0:Y:S07]  /*0010*/  S2R R0, SR_TID.Y ;  /* 0x0000000000007919 */ /* 0x000e2e0000002200 */
[----:B------:R-:W0:Y:S01]  /*0020*/  S2UR UR4, SR_CTAID.Y ;  /* 0x00000000000479c3 */ /* 0x000e220000002600 */
[----:B------:R-:W1:Y:S01]  /*0030*/  LDCU UR12, c[0x0][0x398] ;  /* 0x00007300ff0c77ac */ /* 0x000e620008000800 */
[----:B------:R-:W2:Y:S06]  /*0040*/  S2R R3, SR_TID.X ;  /* 0x0000000000037919 */ /* 0x000eac0000002100 */
[----:B------:R-:W0:Y:S08]  /*0050*/  LDC R13, c[0x0][0x364] ;  /* 0x0000d900ff0d7b82 */ /* 0x000e300000000800 */
[----:B------:R-:W2:Y:S08]  /*0060*/  S2UR UR5, SR_CTAID.X ;  /* 0x00000000000579c3 */ /* 0x000eb00000002500 */
[----:B------:R-:W2:Y:S01]  /*0070*/  LDC R2, c[0x0][0x360] ;  /* 0x0000d800ff027b82 */ /* 0x000ea20000000800 */
[----:B0-----:R-:W-:-:S02]  /*0080*/  IMAD R13, R13, UR4, R0 ;  /* 0x000000040d0d7c24 */ /* 0x001fc4000f8e0200 */
[----:B--2---:R-:W-:-:S05]  /*0090*/  IMAD R0, R2, UR5, R3 ;  /* 0x0000000502007c24 */ /* 0x004fca000f8e0203 */
[----:B------:R-:W-:-:S04]  /*00a0*/  VIMNMX R2, PT, PT, R13, R0, !PT ;  /* 0x000000000d027248 */ /* 0x000fc80007fe0100 */
[----:B-1----:R-:W-:-:S13]  /*00b0*/  ISETP.GE.AND P0, PT, R2, UR12, PT ;  /* 0x0000000c02007c0c */ /* 0x002fda000bf06270 */
[----:B------:R-:W-:Y:S05]  /*00c0*/  @P0 EXIT ;  /* 0x000000000000094d */ /* 0x000fea0003800000 */
[----:B------:R-:W-:Y:S01]  /*00d0*/  UISETP.GE.U32.AND UP0, UPT, UR12, 0x8, UPT ;  /* 0x000000080c00788c */ /* 0x000fe2000bf06070 */
[----:B------:R-:W-:Y:S02]  /*00e0*/  HFMA2 R12, -RZ, RZ, 0, 0 ;  /* 0x00000000ff0c7431 */ /* 0x000fe400000001ff */
[----:B------:R-:W-:Y:S01]  /*00f0*/  IMAD R13, R13, UR12, RZ ;  /* 0x0000000c0d0d7c24 */ /* 0x000fe2000f8e02ff */
[----:B------:R-:W-:Y:S01]  /*0100*/  UMOV UR4, URZ ;  /* 0x000000ff00047c82 */ /* 0x000fe20008000000 */
[----:B------:R-:W0:Y:S04]  /*0110*/  LDCU.64 UR10, c[0x0][0x358] ;  /* 0x00006b00ff0a77ac */ /* 0x000e280008000a00 */
[----:B------:R-:W-:Y:S05]  /*0120*/  BRA.U !UP0, `(.L_x_0) ;  /* 0x0000000508507547 */ /* 0x000fea000b800000 */
[----:B------:R-:W1:Y:S01]  /*0130*/  LDCU.128 UR16, c[0x0][0x380] ;  /* 0x00007000ff1077ac */ /* 0x000e620008000c00 */
[----:B------:R-:W-:Y:S02]  /*0140*/  MOV R12, RZ ;  /* 0x000000ff000c7202 */ /* 0x000fe40000000f00 */
[----:B------:R-:W-:Y:S01]  /*0150*/  MOV R14, R0 ;  /* 0x00000000000e7202 */ /* 0x000fe20000000f00 */
[----:B------:R-:W-:-:S04]  /*0160*/  ULOP3.LUT UR4, UR12, 0x7ffffff8, URZ, 0xc0, !UPT ;  /* 0x7ffffff80c047892 */ /* 0x000fc8000f8ec0ff */
[----:B------:R-:W-:Y:S01]  /*0170*/  UIADD3 UR5, UPT, UPT, -UR4, URZ, URZ ;  /* 0x000000ff04057290 */ /* 0x000fe2000fffe1ff */
[----:B-1----:R-:W-:Y:S01]  /*0180*/  MOV R2, UR16 ;  /* 0x0000001000027c02 */ /* 0x002fe20008000f00 */
[----:B------:R-:W-:Y:S01]  /*0190*/  UIMAD.WIDE UR6, UR12, 0x18, UR18 ;  /* 0x000000180c0678a5 */ /* 0x000fe2000f8e0212 */
[----:B------:R-:W-:Y:S01]  /*01a0*/  MOV R3, UR17 ;  /* 0x0000001100037c02 */ /* 0x000fe20008000f00 */
[----:B------:R-:W-:Y:S02]  /*01b0*/  UIMAD.WIDE UR8, UR12, 0x1c, UR18 ;  /* 0x0000001c0c0878a5 */ /* 0x000fe4000f8e0212 */
[----:B------:R-:W-:-:S03]  /*01c0*/  IMAD.WIDE.U32 R2, R13, 0x4, R2 ;  /* 0x000000040d027825 */ /* 0x000fc600078e0002 */
[----:B------:R-:W-:-:S04]  /*01d0*/  IADD3 R6, P0, PT, R2, 0x10, RZ ;  /* 0x0000001002067810 */ /* 0x000fc80007f1e0ff */
[----:B------:R-:W-:-:S09]  /*01e0*/  IADD3.X R7, PT, PT, RZ, R3, RZ, P0, !PT ;  /* 0x00000003ff077210 */ /* 0x000fd200007fe4ff */
.L_x_1:
[----:B------:R-:W-:Y:S01]  /*01f0*/  UIMAD.WIDE UR14, UR12, 0x4, UR18 ;  /* 0x000000040c0e78a5 */ /* 0x000fe2000f8e0212 */
[----:B------:R-:W-:Y:S01]  /*0200*/  MOV R23, 0x4 ;  /* 0x0000000400177802 */ /* 0x000fe20000000f00 */
[----:B------:R-:W-:-:S04]  /*0210*/  UIMAD.WIDE UR16, UR12, 0x8, UR18 ;  /* 0x000000080c1078a5 */ /* 0x000fc8000f8e0212 */
[----:B------:R-:W-:Y:S01]  /*0220*/  MOV R2, UR14 ;  /* 0x0000000e00027c02 */ /* 0x000fe20008000f00 */
[----:B------:R-:W-:Y:S01]  /*0230*/  IMAD.WIDE R22, R14, R23, UR18 ;  /* 0x000000120e167e25 */ /* 0x000fe2000f8e0217 */
[----:B------:R-:W-:-:S03]  /*0240*/  MOV R3, UR15 ;  /* 0x0000000f00037c02 */ /* 0x000fc60008000f00 */
[----:B------:R-:W-:Y:S01]  /*0250*/  HFMA2 R11, -RZ, RZ, 0, 2.384185791015625e-07 ;  /* 0x00000004ff0b7431 */ /* 0x000fe200000001ff */
[----:B------:R-:W-:Y:S02]  /*0260*/  MOV R4, UR16 ;  /* 0x0000001000047c02 */ /* 0x000fe40008000f00 */
[----:B------:R-:W-:Y:S01]  /*0270*/  MOV R5, UR17 ;  /* 0x0000001100057c02 */ /* 0x000fe20008000f00 */
[C---:B------:R-:W-:Y:S01]  /*0280*/  IMAD.WIDE R2, R14.reuse, 0x4, R2 ;  /* 0x000000040e027825 */ /* 0x040fe200078e0202 */
[----:B0-----:R-:W2:Y:S01]  /*0290*/  LDG.E R22, desc[UR10][R22.64] ;  /* 0x0000000a16167981 */ /* 0x001ea2000c1e1900 */
[----:B------:R-:W-:Y:S02]  /*02a0*/  UIMAD.WIDE UR14, UR12, 0xc, UR18 ;  /* 0x0000000c0c0e78a5 */ /* 0x000fe4000f8e0212 */
[----:B------:R-:W-:Y:S02]  /*02b0*/  HFMA2 R9, -RZ, RZ, 0, 2.384185791015625e-07 ;  /* 0x00000004ff097431 */ /* 0x000fe400000001ff */
[----:B------:R-:W-:Y:S01]  /*02c0*/  IMAD.WIDE R4, R14, 0x4, R4 ;  /* 0x000000040e047825 */ /* 0x000fe200078e0204 */
[----:B------:R0:W3:Y:S01]  /*02d0*/  LDG.E R15, desc[UR10][R2.64] ;  /* 0x0000000a020f7981 */ /* 0x0000e2000c1e1900 */
[----:B------:R-:W-:-:S02]  /*02e0*/  UIMAD.WIDE UR16, UR12, 0x10, UR18 ;  /* 0x000000100c1078a5 */ /* 0x000fc4000f8e0212 */
[----:B------:R-:W-:Y:S01]  /*02f0*/  IMAD.WIDE R10, R14, R11, UR14 ;  /* 0x0000000e0e0a7e25 */ /* 0x000fe2000f8e020b */
[----:B------:R1:W4:Y:S01]  /*0300*/  LDG.E R18, desc[UR10][R4.64] ;  /* 0x0000000a04127981 */ /* 0x000322000c1e1900 */
[----:B0-----:R-:W-:Y:S02]  /*0310*/  MOV R2, R6 ;  /* 0x0000000600027202 */ /* 0x001fe40000000f00 */
[----:B------:R-:W-:Y:S01]  /*0320*/  MOV R3, R7 ;  /* 0x0000000700037202 */ /* 0x000fe20000000f00 */
[----:B------:R-:W-:Y:S01]  /*0330*/  UIMAD.WIDE UR14, UR12, 0x14, UR18 ;  /* 0x000000140c0e78a5 */ /* 0x000fe2000f8e0212 */
[----:B------:R0:W5:Y:S04]  /*0340*/  LDG.E R16, desc[UR10][R10.64] ;  /* 0x0000000a0a107981 */ /* 0x000168000c1e1900 */
[----:B------:R-:W2:Y:S01]  /*0350*/  LDG.E R21, desc[UR10][R2.64+-0x10] ;  /* 0xfffff00a02157981 */ /* 0x000ea2000c1e1900 */
[----:B------:R-:W-:-:S03]  /*0360*/  MOV R7, 0x4 ;  /* 0x0000000400077802 */ /* 0x000fc60000000f00 */
[----:B------:R-:W3:Y:S02]  /*0370*/  LDG.E R20, desc[UR10][R2.64+-0xc] ;  /* 0xfffff40a02147981 */ /* 0x000ee4000c1e1900 */
[C---:B------:R-:W-:Y:S02]  /*0380*/  IMAD.WIDE R6, R14.reuse, R7, UR16 ;  /* 0x000000100e067e25 */ /* 0x040fe4000f8e0207 */
[----:B------:R-:W4:Y:S02]  /*0390*/  LDG.E R19, desc[UR10][R2.64+-0x8] ;  /* 0xfffff80a02137981 */ /* 0x000f24000c1e1900 */
[----:B------:R-:W-:Y:S01]  /*03a0*/  HFMA2 R29, -RZ, RZ, 0, 2.384185791015625e-07 ;  /* 0x00000004ff1d7431 */ /* 0x000fe200000001ff */
[----:B------:R-:W-:Y:S01]  /*03b0*/  MOV R25, 0x4 ;  /* 0x0000000400197802 */ /* 0x000fe20000000f00 */
[----:B------:R-:W5:Y:S01]  /*03c0*/  LDG.E R17, desc[UR10][R2.64+-0x4] ;  /* 0xfffffc0a02117981 */ /* 0x000f62000c1e1900 */
[----:B-1----:R-:W-:-:S03]  /*03d0*/  IMAD.WIDE R4, R14, R9, UR14 ;  /* 0x0000000e0e047e25 */ /* 0x002fc6000f8e0209 */
[----:B------:R-:W5:Y:S01]  /*03e0*/  LDG.E R6, desc[UR10][R6.64] ;  /* 0x0000000a06067981 */ /* 0x000f62000c1e1900 */
[----:B------:R-:W-:-:S03]  /*03f0*/  IMAD.WIDE R8, R14, R25, UR6 ;  /* 0x000000060e087e25 */ /* 0x000fc6000f8e0219 */
[----:B------:R-:W5:Y:S01]  /*0400*/  LDG.E R23, desc[UR10][R2.64] ;  /* 0x0000000a02177981 */ /* 0x000f62000c1e1900 */
[----:B0-----:R-:W-:-:S03]  /*0410*/  IMAD.WIDE R10, R14, R29, UR8 ;  /* 0x000000080e0a7e25 */ /* 0x001fc6000f8e021d */
[----:B------:R-:W5:Y:S04]  /*0420*/  LDG.E R4, desc[UR10][R4.64] ;  /* 0x0000000a04047981 */ /* 0x000f68000c1e1900 */
[----:B------:R-:W5:Y:S04]  /*0430*/  LDG.E R25, desc[UR10][R2.64+0x4] ;  /* 0x0000040a02197981 */ /* 0x000f68000c1e1900 */
[----:B------:R0:W5:Y:S04]  /*0440*/  LDG.E R8, desc[UR10][R8.64] ;  /* 0x0000000a08087981 */ /* 0x000168000c1e1900 */
[----:B------:R-:W5:Y:S04]  /*0450*/  LDG.E R27, desc[UR10][R2.64+0x8] ;  /* 0x0000080a021b7981 */ /* 0x000f68000c1e1900 */
[----:B------:R-:W5:Y:S04]  /*0460*/  LDG.E R10, desc[UR10][R10.64] ;  /* 0x0000000a0a0a7981 */ /* 0x000f68000c1e1900 */
[----:B------:R-:W5:Y:S01]  /*0470*/  LDG.E R29, desc[UR10][R2.64+0xc] ;  /* 0x00000c0a021d7981 */ /* 0x000f62000c1e1900 */
[----:B------:R-:W-:-:S04]  /*0480*/  UIADD3 UR5, UPT, UPT, UR5, 0x8, URZ ;  /* 0x0000000805057890 */ /* 0x000fc8000fffe0ff */
[----:B------:R-:W-:Y:S01]  /*0490*/  UISETP.NE.AND UP0, UPT, UR5, URZ, UPT ;  /* 0x000000ff0500728c */ /* 0x000fe2000bf05270 */
[----:B0-----:R-:W-:-:S04]  /*04a0*/  MOV R9, UR12 ;  /* 0x0000000c00097c02 */ /* 0x001fc80008000f00 */
[----:B------:R-:W-:Y:S01]  /*04b0*/  LEA R14, R9, R14, 0x3 ;  /* 0x0000000e090e7211 */ /* 0x000fe200078e18ff */
[----:B--2---:R-:W-:Y:S02]  /*04c0*/  IMAD R21, R21, R22, RZ ;  /* 0x0000001615157224 */ /* 0x004fe400078e02ff */
[----:B---3--:R-:W-:-:S03]  /*04d0*/  IMAD R15, R20, R15, RZ ;  /* 0x0000000f140f7224 */ /* 0x008fc600078e02ff */
[----:B------:R-:W-:Y:S01]  /*04e0*/  I2FP.F32.S32 R21, R21 ;  /* 0x0000001500157245 */ /* 0x000fe20000201400 */
[----:B----4-:R-:W-:Y:S01]  /*04f0*/  IMAD R19, R19, R18, RZ ;  /* 0x0000001213137224 */ /* 0x010fe200078e02ff */
[----:B------:R-:W-:-:S03]  /*0500*/  I2FP.F32.S32 R18, R15 ;  /* 0x0000000f00127245 */ /* 0x000fc60000201400 */
[----:B------:R-:W-:Y:S01]  /*0510*/  FADD R21, R21, R12 ;  /* 0x0000000c15157221 */ /* 0x000fe20000000000 */
[----:B-----5:R-:W-:Y:S01]  /*0520*/  IMAD R16, R17, R16, RZ ;  /* 0x0000001011107224 */ /* 0x020fe200078e02ff */
[----:B------:R-:W-:Y:S02]  /*0530*/  I2FP.F32.S32 R19, R19 ;  /* 0x0000001300137245 */ /* 0x000fe40000201400 */
[----:B------:R-:W-:Y:S02]  /*0540*/  FADD R18, R21, R18 ;  /* 0x0000001215127221 */ /* 0x000fe40000000000 */
[----:B------:R-:W-:Y:S02]  /*0550*/  I2FP.F32.S32 R5, R16 ;  /* 0x0000001000057245 */ /* 0x000fe40000201400 */
[----:B------:R-:W-:Y:S01]  /*0560*/  FADD R18, R18, R19 ;  /* 0x0000001312127221 */ /* 0x000fe20000000000 */
[----:B------:R-:W-:-:S03]  /*0570*/  IMAD R6, R23, R6, RZ ;  /* 0x0000000617067224 */ /* 0x000fc600078e02ff */
[----:B------:R-:W-:Y:S02]  /*0580*/  FADD R5, R18, R5 ;  /* 0x0000000512057221 */ /* 0x000fe40000000000 */
[----:B------:R-:W-:Y:S01]  /*0590*/  I2FP.F32.S32 R6, R6 ;  /* 0x0000000600067245 */ /* 0x000fe20000201400 */
[----:B------:R-:W-:-:S04]  /*05a0*/  IMAD R4, R25, R4, RZ ;  /* 0x0000000419047224 */ /* 0x000fc800078e02ff */
[----:B------:R-:W-:Y:S01]  /*05b0*/  FADD R5, R5, R6 ;  /* 0x0000000605057221 */ /* 0x000fe20000000000 */
[----:B------:R-:W-:Y:S01]  /*05c0*/  I2FP.F32.S32 R4, R4 ;  /* 0x0000000400047245 */ /* 0x000fe20000201400 */
[----:B------:R-:W-:-:S04]  /*05d0*/  IMAD R8, R27, R8, RZ ;  /* 0x000000081b087224 */ /* 0x000fc800078e02ff */
[----:B------:R-:W-:Y:S01]  /*05e0*/  FADD R4, R5, R4 ;  /* 0x0000000405047221 */ /* 0x000fe20000000000 */
[----:B------:R-:W-:Y:S01]  /*05f0*/  I2FP.F32.S32 R7, R8 ;  /* 0x0000000800077245 */ /* 0x000fe20000201400 */
[----:B------:R-:W-:Y:S01]  /*0600*/  IMAD R10, R29, R10, RZ ;  /* 0x0000000a1d0a7224 */ /* 0x000fe200078e02ff */
[----:B------:R-:W-:-:S03]  /*0610*/  IADD3 R6, P0, PT, R2, 0x20, RZ ;  /* 0x0000002002067810 */ /* 0x000fc60007f1e0ff */
[----:B------:R-:W-:Y:S01]  /*0620*/  FADD R4, R4, R7 ;  /* 0x0000000704047221 */ /* 0x000fe20000000000 */
[----:B------:R-:W-:Y:S02]  /*0630*/  I2FP.F32.S32 R5, R10 ;  /* 0x0000000a00057245 */ /* 0x000fe40000201400 */
[----:B------:R-:W-:-:S03]  /*0640*/  IADD3.X R7, PT, PT, RZ, R3, RZ, P0, !PT ;  /* 0x00000003ff077210 */ /* 0x000fc600007fe4ff */
[----:B------:R-:W-:Y:S01]  /*0650*/  FADD R12, R4, R5 ;  /* 0x00000005040c7221 */ /* 0x000fe20000000000 */
[----:B------:R-:W-:Y:S06]  /*0660*/  BRA.U UP0, `(.L_x_1) ;  /* 0xfffffff900e07547 */ /* 0x000fec000b83ffff */
.L_x_0:
[----:B------:R-:W-:-:S04]  /*0670*/  ULOP3.LUT UR6, UR12, 0x7, URZ, 0xc0, !UPT ;  /* 0x000000070c067892 */ /* 0x000fc8000f8ec0ff */
[----:B------:R-:W-:-:S09]  /*0680*/  UISETP.NE.AND UP0, UPT, UR6, URZ, UPT ;  /* 0x000000ff0600728c */ /* 0x000fd2000bf05270 */
[----:B------:R-:W-:Y:S05]  /*0690*/  BRA.U !UP0, `(.L_x_2) ;  /* 0x0000000508587547 */ /* 0x000fea000b800000 */
[----:B------:R-:W-:Y:S02]  /*06a0*/  UISETP.GE.U32.AND UP0, UPT, UR6, 0x4, UPT ;  /* 0x000000040600788c */ /* 0x000fe4000bf06070 */
[----:B------:R-:W-:-:S04]  /*06b0*/  ULOP3.LUT UR5, UR12, 0x3, URZ, 0xc0, !UPT ;  /* 0x000000030c057892 */ /* 0x000fc8000f8ec0ff */
[----:B------:R-:W-:-:S03]  /*06c0*/  UISETP.NE.AND UP1, UPT, UR5, URZ, UPT ;  /* 0x000000ff0500728c */ /* 0x000fc6000bf25270 */
[----:B------:R-:W-:Y:S08]  /*06d0*/  BRA.U !UP0, `(.L_x_3) ;  /* 0x00000001089c7547 */ /* 0x000ff0000b800000 */
[----:B------:R-:W1:Y:S01]  /*06e0*/  LDC.64 R6, c[0x0][0x388] ;  /* 0x0000e200ff067b82 */ /* 0x000e620000000a00 */
[----:B------:R-:W2:Y:S01]  /*06f0*/  LDCU.64 UR6, c[0x0][0x380] ;  /* 0x00007000ff0677ac */ /* 0x000ea20008000a00 */
[----:B------:R-:W-:Y:S02]  /*0700*/  MOV R9, UR4 ;  /* 0x0000000400097c02 */ /* 0x000fe40008000f00 */
[C---:B------:R-:W-:Y:S02]  /*0710*/  IADD3 R3, PT, PT, R13.reuse, UR4, RZ ;  /* 0x000000040d037c10 */ /* 0x040fe4000fffe0ff */
[----:B------:R-:W-:Y:S01]  /*0720*/  IADD3 R10, P0, PT, R13, UR4, RZ ;  /* 0x000000040d0a7c10 */ /* 0x000fe2000ff1e0ff */
[----:B------:R-:W-:Y:S01]  /*0730*/  IMAD R9, R9, UR12, R0 ;  /* 0x0000000c09097c24 */ /* 0x000fe2000f8e0200 */
[----:B------:R-:W3:Y:S01]  /*0740*/  LDC.64 R4, c[0x0][0x380] ;  /* 0x0000e000ff047b82 */ /* 0x000ee20000000a00 */
[----:B------:R-:W-:Y:S02]  /*0750*/  MOV R11, UR12 ;  /* 0x0000000c000b7c02 */ /* 0x000fe40008000f00 */
[----:B------:R-:W-:Y:S01]  /*0760*/  MOV R15, UR12 ;  /* 0x0000000c000f7c02 */ /* 0x000fe20008000f00 */
[----:B-1----:R-:W-:Y:S01]  /*0770*/  IMAD.WIDE R6, R9, 0x4, R6 ;  /* 0x0000000409067825 */ /* 0x002fe200078e0206 */
[----:B------:R-:W-:-:S05]  /*0780*/  MOV R9, UR12 ;  /* 0x0000000c00097c02 */ /* 0x000fca0008000f00 */
[----:B------:R-:W-:Y:S02]  /*0790*/  IMAD.WIDE R8, R9, 0x4, R6 ;  /* 0x0000000409087825 */ /* 0x000fe400078e0206 */
[----:B0-----:R-:W4:Y:S02]  /*07a0*/  LDG.E R7, desc[UR10][R6.64] ;  /* 0x0000000a06077981 */ /* 0x001f24000c1e1900 */
[----:B---3--:R-:W-:Y:S01]  /*07b0*/  IMAD.WIDE.U32 R4, R3, 0x4, R4 ;  /* 0x0000000403047825 */ /* 0x008fe200078e0004 */
[----:B------:R-:W-:Y:S01]  /*07c0*/  IADD3.X R3, PT, PT, RZ, RZ, RZ, P0, !PT ;  /* 0x000000ffff037210 */ /* 0x000fe200007fe4ff */
[----:B------:R-:W3:Y:S01]  /*07d0*/  LDG.E R17, desc[UR10][R8.64] ;  /* 0x0000000a08117981 */ /* 0x000ee2000c1e1900 */
[----:B--2---:R-:W-:-:S03]  /*07e0*/  LEA R2, P0, R10, UR6, 0x2 ;  /* 0x000000060a027c11 */ /* 0x004fc6000f8010ff */
[----:B------:R-:W4:Y:S01]  /*07f0*/  LDG.E R4, desc[UR10][R4.64] ;  /* 0x0000000a04047981 */ /* 0x000f22000c1e1900 */
[----:B------:R-:W-:Y:S01]  /*0800*/  LEA.HI.X R3, R10, UR7, R3, 0x2, P0 ;  /* 0x000000070a037c11 */ /* 0x000fe200080f1403 */
[----:B------:R-:W-:-:S04]  /*0810*/  IMAD.WIDE R10, R11, 0x4, R8 ;  /* 0x000000040b0a7825 */ /* 0x000fc800078e0208 */
[----:B------:R-:W3:Y:S01]  /*0820*/  LDG.E R16, desc[UR10][R2.64+0x4] ;  /* 0x0000040a02107981 */ /* 0x000ee2000c1e1900 */
[----:B------:R-:W-:-:S03]  /*0830*/  IMAD.WIDE R14, R15, 0x4, R10 ;  /* 0x000000040f0e7825 */ /* 0x000fc600078e020a */
[----:B------:R-:W2:Y:S04]  /*0840*/  LDG.E R19, desc[UR10][R10.64] ;  /* 0x0000000a0a137981 */ /* 0x000ea8000c1e1900 */
[----:B------:R-:W2:Y:S04]  /*0850*/  LDG.E R18, desc[UR10][R2.64+0x8] ;  /* 0x0000080a02127981 */ /* 0x000ea8000c1e1900 */
[----:B------:R-:W5:Y:S04]  /*0860*/  LDG.E R20, desc[UR10][R2.64+0xc] ;  /* 0x00000c0a02147981 */ /* 0x000f68000c1e1900 */
[----:B------:R-:W5:Y:S01]  /*0870*/  LDG.E R15, desc[UR10][R14.64] ;  /* 0x0000000a0e0f7981 */ /* 0x000f62000c1e1900 */
[----:B------:R-:W-:Y:S01]  /*0880*/  UIADD3 UR4, UPT, UPT, UR4, 0x4, URZ ;  /* 0x0000000404047890 */ /* 0x000fe2000fffe0ff */
[----:B----4-:R-:W-:-:S05]  /*0890*/  IMAD R4, R4, R7, RZ ;  /* 0x0000000704047224 */ /* 0x010fca00078e02ff */
[----:B------:R-:W-:Y:S01]  /*08a0*/  I2FP.F32.S32 R5, R4 ;  /* 0x0000000400057245 */ /* 0x000fe20000201400 */
[----:B---3--:R-:W-:-:S04]  /*08b0*/  IMAD R16, R16, R17, RZ ;  /* 0x0000001110107224 */ /* 0x008fc800078e02ff */
[----:B------:R-:W-:Y:S01]  /*08c0*/  FADD R5, R12, R5 ;  /* 0x000000050c057221 */ /* 0x000fe20000000000 */
[----:B------:R-:W-:Y:S01]  /*08d0*/  I2FP.F32.S32 R16, R16 ;  /* 0x0000001000107245 */ /* 0x000fe20000201400 */
[----:B--2---:R-:W-:-:S04]  /*08e0*/  IMAD R18, R18, R19, RZ ;  /* 0x0000001312127224 */ /* 0x004fc800078e02ff */
[----:B------:R-:W-:Y:S01]  /*08f0*/  FADD R5, R5, R16 ;  /* 0x0000001005057221 */ /* 0x000fe20000000000 */
[----:B------:R-:W-:Y:S01]  /*0900*/  I2FP.F32.S32 R18, R18 ;  /* 0x0000001200127245 */ /* 0x000fe20000201400 */
[----:B-----5:R-:W-:-:S04]  /*0910*/  IMAD R20, R20, R15, RZ ;  /* 0x0000000f14147224 */ /* 0x020fc800078e02ff */
[----:B------:R-:W-:Y:S01]  /*0920*/  FADD R5, R5, R18 ;  /* 0x0000001205057221 */ /* 0x000fe20000000000 */
[----:B------:R-:W-:-:S05]  /*0930*/  I2FP.F32.S32 R20, R20 ;  /* 0x0000001400147245 */ /* 0x000fca0000201400 */
[----:B------:R-:W-:-:S07]  /*0940*/  FADD R12, R5, R20 ;  /* 0x00000014050c7221 */ /* 0x000fce0000000000 */
.L_x_3:
[----:B------:R-:W-:Y:S05]  /*0950*/  BRA.U !UP1, `(.L_x_2) ;  /* 0x0000000109a87547 */ /* 0x000fea000b800000 */
[----:B------:R-:W-:Y:S02]  /*0960*/  UISETP.NE.AND UP0, UPT, UR5, 0x1, UPT ;  /* 0x000000010500788c */ /* 0x000fe4000bf05270 */
[----:B------:R-:W-:-:S04]  /*0970*/  ULOP3.LUT UR6, UR12, 0x1, URZ, 0xc0, !UPT ;  /* 0x000000010c067892 */ /* 0x000fc8000f8ec0ff */
[----:B------:R-:W-:-:S03]  /*0980*/  UISETP.NE.U32.AND UP1, UPT, UR6, 0x1, UPT ;  /* 0x000000010600788c */ /* 0x000fc6000bf25070 */
        /* <DEDUP_REMOVED lines=8> */
[----:B-1----:R-:W-:Y:S01]  /*0a10*/  IMAD.WIDE.U32 R2, R7, 0x4, R2 ;  /* 0x0000000407027825 */ /* 0x002fe200078e0002 */
[----:B------:R-:W-:-:S02]  /*0a20*/  IADD3.X R7, PT, PT, RZ, RZ, RZ, P0, !PT ;  /* 0x000000ffff077210 */ /* 0x000fc400007fe4ff */
[----:B--2---:R-:W-:-:S03]  /*0a30*/  LEA R6, P0, R8, UR6, 0x2 ;  /* 0x0000000608067c11 */ /* 0x004fc6000f8010ff */
[----:B0-----:R-:W2:Y:S01]  /*0a40*/  LDG.E R2, desc[UR10][R2.64] ;  /* 0x0000000a02027981 */ /* 0x001ea2000c1e1900 */
[----:B------:R-:W-:Y:S01]  /*0a50*/  LEA.HI.X R7, R8, UR7, R7, 0x2, P0 ;  /* 0x0000000708077c11 */ /* 0x000fe200080f1407 */
[----:B---3--:R-:W-:Y:S01]  /*0a60*/  IMAD.WIDE R4, R9, 0x4, R4 ;  /* 0x0000000409047825 */ /* 0x008fe200078e0204 */
[----:B------:R-:W-:-:S03]  /*0a70*/  MOV R9, UR12 ;  /* 0x0000000c00097c02 */ /* 0x000fc60008000f00 */
[----:B------:R-:W3:Y:S02]  /*0a80*/  LDG.E R6, desc[UR10][R6.64+0x4] ;  /* 0x0000040a06067981 */ /* 0x000ee4000c1e1900 */
[----:B------:R-:W-:Y:S02]  /*0a90*/  IMAD.WIDE R8, R9, 0x4, R4 ;  /* 0x0000000409087825 */ /* 0x000fe400078e0204 */
[----:B------:R-:W2:Y:S04]  /*0aa0*/  LDG.E R5, desc[UR10][R4.64] ;  /* 0x0000000a04057981 */ /* 0x000ea8000c1e1900 */
[----:B------:R-:W3:Y:S01]  /*0ab0*/  LDG.E R9, desc[UR10][R8.64] ;  /* 0x0000000a08097981 */ /* 0x000ee2000c1e1900 */
[----:B------:R-:W-:Y:S01]  /*0ac0*/  UIADD3 UR4, UPT, UPT, UR4, 0x2, URZ ;  /* 0x0000000204047890 */ /* 0x000fe2000fffe0ff */
[----:B--2---:R-:W-:-:S02]  /*0ad0*/  IMAD R10, R2, R5, RZ ;  /* 0x00000005020a7224 */ /* 0x004fc400078e02ff */
[----:B---3--:R-:W-:-:S03]  /*0ae0*/  IMAD R14, R6, R9, RZ ;  /* 0x00000009060e7224 */ /* 0x008fc600078e02ff */
[----:B------:R-:W-:Y:S02]  /*0af0*/  I2FP.F32.S32 R11, R10 ;  /* 0x0000000a000b7245 */ /* 0x000fe40000201400 */
[----:B------:R-:W-:-:S03]  /*0b00*/  I2FP.F32.S32 R14, R14 ;  /* 0x0000000e000e7245 */ /* 0x000fc60000201400 */
[----:B------:R-:W-:-:S04]  /*0b10*/  FADD R11, R12, R11 ;  /* 0x0000000b0c0b7221 */ /* 0x000fc80000000000 */
[----:B------:R-:W-:-:S07]  /*0b20*/  FADD R12, R11, R14 ;  /* 0x0000000e0b0c7221 */ /* 0x000fce0000000000 */
.L_x_4:
[----:B------:R-:W-:Y:S05]  /*0b30*/  BRA.U UP1, `(.L_x_2) ;  /* 0x0000000101307547 */ /* 0x000fea000b800000 */
[----:B------:R-:W1:Y:S01]  /*0b40*/  LDC.64 R2, c[0x0][0x380] ;  /* 0x0000e000ff027b82 */ /* 0x000e620000000a00 */
[----:B------:R-:W-:Y:S02]  /*0b50*/  MOV R9, UR4 ;  /* 0x0000000400097c02 */ /* 0x000fe40008000f00 */
[----:B------:R-:W-:-:S03]  /*0b60*/  IADD3 R7, PT, PT, R13, UR4, RZ ;  /* 0x000000040d077c10 */ /* 0x000fc6000fffe0ff */
[----:B------:R-:W-:Y:S02]  /*0b70*/  IMAD R9, R9, UR12, R0 ;  /* 0x0000000c09097c24 */ /* 0x000fe4000f8e0200 */
[----:B------:R-:W2:Y:S01]  /*0b80*/  LDC.64 R4, c[0x0][0x388] ;  /* 0x0000e200ff047b82 */ /* 0x000ea20000000a00 */
[----:B-1----:R-:W-:-:S06]  /*0b90*/  IMAD.WIDE.U32 R2, R7, 0x4, R2 ;  /* 0x0000000407027825 */ /* 0x002fcc00078e0002 */
[----:B0-----:R-:W3:Y:S01]  /*0ba0*/  LDG.E R2, desc[UR10][R2.64] ;  /* 0x0000000a02027981 */ /* 0x001ee2000c1e1900 */
[----:B--2---:R-:W-:-:S06]  /*0bb0*/  IMAD.WIDE R4, R9, 0x4, R4 ;  /* 0x0000000409047825 */ /* 0x004fcc00078e0204 */
[----:B------:R-:W3:Y:S02]  /*0bc0*/  LDG.E R5, desc[UR10][R4.64] ;  /* 0x0000000a04057981 */ /* 0x000ee4000c1e1900 */
[----:B---3--:R-:W-:-:S05]  /*0bd0*/  IMAD R6, R2, R5, RZ ;  /* 0x0000000502067224 */ /* 0x008fca00078e02ff */
[----:B------:R-:W-:-:S05]  /*0be0*/  I2FP.F32.S32 R7, R6 ;  /* 0x0000000600077245 */ /* 0x000fca0000201400 */
[----:B------:R-:W-:-:S07]  /*0bf0*/  FADD R12, R12, R7 ;  /* 0x000000070c0c7221 */ /* 0x000fce0000000000 */
.L_x_2:
[----:B------:R-:W1:Y:S01]  /*0c00*/  LDC.64 R2, c[0x0][0x390] ;  /* 0x0000e400ff027b82 */ /* 0x000e620000000a00 */
[----:B------:R-:W0:Y:S01]  /*0c10*/  F2I.TRUNC.NTZ R5, R12 ;  /* 0x0000000c00057305 */ /* 0x000e22000020f100 */
[----:B------:R-:W-:-:S05]  /*0c20*/  IADD3 R13, PT, PT, R0, R13, RZ ;  /* 0x0000000d000d7210 */ /* 0x000fca0007ffe0ff */
[----:B-1----:R-:W-:-:S05]  /*0c30*/  IMAD.WIDE R2, R13, 0x4, R2 ;  /* 0x000000040d027825 */ /* 0x002fca00078e0202 */
[----:B0-----:R-:W-:Y:S01]  /*0c40*/  STG.E desc[UR10][R2.64], R5 ;  /* 0x0000000502007986 */ /* 0x001fe2000c10190a */
[----:B------:R-:W-:Y:S05]  /*0c50*/  EXIT ;  /* 0x000000000000794d */ /* 0x000fea0003800000 */
.L_x_5:
[----:B------:R-:W-:-:S00]  /*0c60*/  BRA `(.L_x_5) ;  /* 0xfffffffc00fc7947 */ /* 0x000fc0000383ffff */
[----:B------:R-:W-:-:S00]  /*0c70*/  NOP ;  /* 0x0000000000007918 */ /* 0x000fc00000000000 */
        /* <DEDUP_REMOVED lines=8> */
.L_x_6:


//--------------------- .nv.shared.reserved.0     --------------------------
	.section	.nv.shared.reserved.0,"aw",@nobits
	.weak		__nv_reservedSMEM_offset_0_alias
	.size		__nv_reservedSMEM_offset_0_alias, 0, 64
	.other		__nv_reservedSMEM_offset_0_alias,@"STO_CUDA_RESERVED_SHARED STV_DEFAULT"
__nv_reservedSMEM_offset_0_alias:
	.zero		0
	.zero		64


//--------------------- .nv.constant0._Z9matrixMulPiS_S_i --------------------------
	.section	.nv.constant0._Z9matrixMulPiS_S_i,"a",@progbits
	.sectionflags	@""
	.align	4
.nv.constant0._Z9matrixMulPiS_S_i:
	.zero		924


//--------------------- SYMBOLS --------------------------

	.type		.nv.reservedSmem.offset0,@object
	.size		.nv.reservedSmem.offset0,0x4
